//
// Generated by NVIDIA NVVM Compiler
//
// Compiler Build ID: CL-36424714
// Cuda compilation tools, release 13.0, V13.0.88
// Based on NVVM 20.0.0
//

.version 9.0
.target sm_100
.address_size 64

	// .globl	_Z4sumaPfS_i
// _ZZ4sumaPfS_iE4temp has been demoted

.visible .entry _Z4sumaPfS_i(
	.param .u64 .ptr .align 1 _Z4sumaPfS_i_param_0,
	.param .u64 .ptr .align 1 _Z4sumaPfS_i_param_1,
	.param .u32 _Z4sumaPfS_i_param_2
)
{
	.reg .pred 	%p<9>;
	.reg .b32 	%r<24>;
	.reg .b32 	%f<16>;
	.reg .b64 	%rd<13>;
	// demoted variable
	.shared .align 4 .b8 _ZZ4sumaPfS_iE4temp[512];
	ld.param.u64 	%rd3, [_Z4sumaPfS_i_param_0];
	ld.param.u64 	%rd2, [_Z4sumaPfS_i_param_1];
	ld.param.u32 	%r10, [_Z4sumaPfS_i_param_2];
	cvta.to.global.u64 	%rd1, %rd3;
	mov.u32 	%r23, %ntid.x;
	mov.u32 	%r2, %ctaid.x;
	mul.lo.s32 	%r11, %r23, %r2;
	shl.b32 	%r12, %r11, 2;
	mov.u32 	%r3, %tid.x;
	add.s32 	%r4, %r12, %r3;
	setp.ge.s32 	%p1, %r4, %r10;
	shl.b32 	%r13, %r3, 2;
	mov.u32 	%r14, _ZZ4sumaPfS_iE4temp;
	add.s32 	%r5, %r14, %r13;
	@%p1 bra 	$L__BB0_2;
	mul.wide.s32 	%rd4, %r4, 4;
	add.s64 	%rd5, %rd1, %rd4;
	ld.global.f32 	%f1, [%rd5];
	st.shared.f32 	[%r5], %f1;
$L__BB0_2:
	bar.sync 	0;
	mad.lo.s32 	%r15, %r23, %r2, %r23;
	add.s32 	%r6, %r15, %r3;
	setp.ge.u32 	%p2, %r6, %r10;
	@%p2 bra 	$L__BB0_4;
	add.s32 	%r16, %r23, %r4;
	mul.wide.u32 	%rd6, %r16, 4;
	add.s64 	%rd7, %rd1, %rd6;
	ld.global.f32 	%f2, [%rd7];
	ld.shared.f32 	%f3, [%r5];
	add.f32 	%f4, %f2, %f3;
	st.shared.f32 	[%r5], %f4;
$L__BB0_4:
	add.s32 	%r7, %r6, %r23;
	setp.ge.u32 	%p3, %r7, %r10;
	@%p3 bra 	$L__BB0_6;
	shl.b32 	%r17, %r23, 1;
	add.s32 	%r18, %r17, %r4;
	mul.wide.u32 	%rd8, %r18, 4;
	add.s64 	%rd9, %rd1, %rd8;
	ld.global.f32 	%f5, [%rd9];
	ld.shared.f32 	%f6, [%r5];
	add.f32 	%f7, %f5, %f6;
	st.shared.f32 	[%r5], %f7;
$L__BB0_6:
	add.s32 	%r19, %r7, %r23;
	setp.ge.u32 	%p4, %r19, %r10;
	@%p4 bra 	$L__BB0_8;
	mad.lo.s32 	%r20, %r23, 3, %r4;
	mul.wide.u32 	%rd10, %r20, 4;
	add.s64 	%rd11, %rd1, %rd10;
	ld.global.f32 	%f8, [%rd11];
	ld.shared.f32 	%f9, [%r5];
	add.f32 	%f10, %f8, %f9;
	st.shared.f32 	[%r5], %f10;
$L__BB0_8:
	bar.sync 	0;
	setp.lt.u32 	%p5, %r23, 2;
	@%p5 bra 	$L__BB0_12;
$L__BB0_9:
	shr.u32 	%r9, %r23, 1;
	setp.ge.u32 	%p6, %r3, %r9;
	@%p6 bra 	$L__BB0_11;
	shl.b32 	%r21, %r9, 2;
	add.s32 	%r22, %r5, %r21;
	ld.shared.f32 	%f11, [%r22];
	ld.shared.f32 	%f12, [%r5];
	add.f32 	%f13, %f11, %f12;
	st.shared.f32 	[%r5], %f13;
$L__BB0_11:
	setp.gt.u32 	%p7, %r23, 3;
	mov.u32 	%r23, %r9;
	@%p7 bra 	$L__BB0_9;
$L__BB0_12:
	bar.sync 	0;
	setp.ne.s32 	%p8, %r3, 0;
	@%p8 bra 	$L__BB0_14;
	ld.shared.f32 	%f14, [_ZZ4sumaPfS_iE4temp];
	cvta.to.global.u64 	%rd12, %rd2;
	atom.global.add.f32 	%f15, [%rd12], %f14;
$L__BB0_14:
	ret;

}


// ===== COMPILED SASS (sm_100) =====

	.target	sm_100

	.elftype	@"ET_EXEC"


//--------------------- .note.nv.tkinfo           --------------------------
	.section	.note.nv.tkinfo,"",@"SHT_NOTE"
	.sectionflags	@"SHF_NOTE_NV_TKINFO"
	.tkinfo
        /*0018*/ 	.word	0x00000002
        /*0030*/ 	.string	""
        /*0030*/ 	.string	"ptxas"
        /*0030*/ 	.string	"Cuda compilation tools, release 13.0, V13.0.88"
        /*0030*/ 	.string	"Build cuda_13.0.r13.0/compiler.36424714_0"
        /*0030*/ 	.string	"-arch sm_100 -m 64 "



//--------------------- .note.nv.cuinfo           --------------------------
	.section	.note.nv.cuinfo,"",@"SHT_NOTE"
	.sectionflags	@"SHF_NOTE_NV_CUINFO"
        /*0018*/ 	.short	0x0002
        /*001a*/ 	.short	0x0064
        /*001c*/ 	.short	0x0082
	.zero		2


//--------------------- .nv.info                  --------------------------
	.section	.nv.info,"",@"SHT_CUDA_INFO"
	.align	4


	//----- nvinfo : EIATTR_REGCOUNT
	.align		4
        /*0000*/ 	.byte	0x04, 0x2f
        /*0002*/ 	.short	(.L_1 - .L_0)
	.align		4
.L_0:
        /*0004*/ 	.word	index@(_Z4sumaPfS_i)
        /*0008*/ 	.word	0x00000010


	//----- nvinfo : EIATTR_FRAME_SIZE
	.align		4
.L_1:
        /*000c*/ 	.byte	0x04, 0x11
        /*000e*/ 	.short	(.L_3 - .L_2)
	.align		4
.L_2:
        /*0010*/ 	.word	index@(_Z4sumaPfS_i)
        /*0014*/ 	.word	0x00000000


	//----- nvinfo : EIATTR_MIN_STACK_SIZE
	.align		4
.L_3:
        /*0018*/ 	.byte	0x04, 0x12
        /*001a*/ 	.short	(.L_5 - .L_4)
	.align		4
.L_4:
        /*001c*/ 	.word	index@(_Z4sumaPfS_i)
        /*0020*/ 	.word	0x00000000
.L_5:


//--------------------- .nv.compat                --------------------------
	.section	.nv.compat,"",@"SHT_CUDA_COMPAT_INFO"
	.align	4
        /*0000*/ 	.byte	0x02, 0x09, 0x00, 0x00, 0x02, 0x02, 0x01, 0x00, 0x02, 0x05, 0x05, 0x00, 0x03, 0x07, 0x01, 0x01
        /*0010*/ 	.byte	0x02, 0x03, 0x00, 0x00, 0x02, 0x06, 0x01, 0x00, 0x04, 0x0b, 0x08, 0x00, 0x09, 0x00, 0x00, 0x00
        /*0020*/ 	.byte	0x00, 0x00, 0x00, 0x00


//--------------------- .nv.info._Z4sumaPfS_i     --------------------------
	.section	.nv.info._Z4sumaPfS_i,"",@"SHT_CUDA_INFO"
	.sectionflags	@""
	.align	4


	//----- nvinfo : EIATTR_CUDA_API_VERSION
	.align		4
        /*0000*/ 	.byte	0x04, 0x37
        /*0002*/ 	.short	(.L_7 - .L_6)
.L_6:
        /*0004*/ 	.word	0x00000082


	//----- nvinfo : EIATTR_KPARAM_INFO
	.align		4
.L_7:
        /*0008*/ 	.byte	0x04, 0x17
        /*000a*/ 	.short	(.L_9 - .L_8)
.L_8:
        /*000c*/ 	.word	0x00000000
        /*0010*/ 	.short	0x0002
        /*0012*/ 	.short	0x0010
        /*0014*/ 	.byte	0x00, 0xf0, 0x11, 0x00


	//----- nvinfo : EIATTR_KPARAM_INFO
	.align		4
.L_9:
        /*0018*/ 	.byte	0x04, 0x17
        /*001a*/ 	.short	(.L_11 - .L_10)
.L_10:
        /*001c*/ 	.word	0x00000000
        /*0020*/ 	.short	0x0001
        /*0022*/ 	.short	0x0008
        /*0024*/ 	.byte	0x00, 0xf5, 0x21, 0x00


	//----- nvinfo : EIATTR_KPARAM_INFO
	.align		4
.L_11:
        /*0028*/ 	.byte	0x04, 0x17
        /*002a*/ 	.short	(.L_13 - .L_12)
.L_12:
        /*002c*/ 	.word	0x00000000
        /*0030*/ 	.short	0x0000
        /*0032*/ 	.short	0x0000
        /*0034*/ 	.byte	0x00, 0xf5, 0x21, 0x00


	//----- nvinfo : EIATTR_SPARSE_MMA_MASK
	.align		4
.L_13:
        /*0038*/ 	.byte	0x03, 0x50
        /*003a*/ 	.short	0x0000


	//----- nvinfo : EIATTR_MAXREG_COUNT
	.align		4
        /*003c*/ 	.byte	0x03, 0x1b
        /*003e*/ 	.short	0x00ff


	//----- nvinfo : EIATTR_NUM_BARRIERS
	.align		4
        /*0040*/ 	.byte	0x02, 0x4c
        /*0042*/ 	.byte	0x01
	.zero		1


	//----- nvinfo : EIATTR_MERCURY_ISA_VERSION
	.align		4
        /*0044*/ 	.byte	0x03, 0x5f
        /*0046*/ 	.short	0x0101


	//----- nvinfo : EIATTR_VRC_CTA_INIT_COUNT
	.align		4
        /*0048*/ 	.byte	0x02, 0x4a
	.zero		1
	.zero		1


	//----- nvinfo : EIATTR_EXIT_INSTR_OFFSETS
	.align		4
        /*004c*/ 	.byte	0x04, 0x1c
        /*004e*/ 	.short	(.L_15 - .L_14)


	//   ....[0]....
.L_14:
        /*0050*/ 	.word	0x000003e0


	//   ....[1]....
        /*0054*/ 	.word	0x00000450


	//----- nvinfo : EIATTR_CBANK_PARAM_SIZE
	.align		4
.L_15:
        /*0058*/ 	.byte	0x03, 0x19
        /*005a*/ 	.short	0x0014


	//----- nvinfo : EIATTR_PARAM_CBANK
	.align		4
        /*005c*/ 	.byte	0x04, 0x0a
        /*005e*/ 	.short	(.L_17 - .L_16)
	.align		4
.L_16:
        /*0060*/ 	.word	index@(.nv.constant0._Z4sumaPfS_i)
        /*0064*/ 	.short	0x0380
        /*0066*/ 	.short	0x0014


	//----- nvinfo : EIATTR_SW_WAR
	.align		4
.L_17:
        /*0068*/ 	.byte	0x04, 0x36
        /*006a*/ 	.short	(.L_19 - .L_18)
.L_18:
        /*006c*/ 	.word	0x00000008
.L_19:


//--------------------- .nv.callgraph             --------------------------
	.section	.nv.callgraph,"",@"SHT_CUDA_CALLGRAPH"
	.align	4
	.sectionentsize	8
	.align		4
        /*0000*/ 	.word	0x00000000
	.align		4
        /*0004*/ 	.word	0xffffffff
	.align		4
        /*0008*/ 	.word	0x00000000
	.align		4
        /*000c*/ 	.word	0xfffffffe
	.align		4
        /*0010*/ 	.word	0x00000000
	.align		4
        /*0014*/ 	.word	0xfffffffd
	.align		4
        /*0018*/ 	.word	0x00000000
	.align		4
        /*001c*/ 	.word	0xfffffffc


//--------------------- .text._Z4sumaPfS_i        --------------------------
	.section	.text._Z4sumaPfS_i,"ax",@progbits
	.align	128
        .global         _Z4sumaPfS_i
        .type           _Z4sumaPfS_i,@function
        .size           _Z4sumaPfS_i,(.L_x_3 - _Z4sumaPfS_i)
        .other          _Z4sumaPfS_i,@"STO_CUDA_ENTRY STV_DEFAULT"
_Z4sumaPfS_i:
.text._Z4sumaPfS_i:
[----:B------:R-:W-:Y:S01]  /*0000*/  LDC R1, c[0x0][0x37c] ;  /* 0x0000df00ff017b82 */ /* 0x000fe20000000800 */
[----:B------:R-:W0:Y:S01]  /*0010*/  S2R R7, SR_CTAID.X ;  /* 0x0000000000077919 */ /* 0x000e220000002500 */
[----:B------:R-:W0:Y:S01]  /*0020*/  LDCU UR4, c[0x0][0x360] ;  /* 0x00006c00ff0477ac */ /* 0x000e220008000800 */
[----:B------:R-:W1:Y:S01]  /*0030*/  S2R R0, SR_TID.X ;  /* 0x0000000000007919 */ /* 0x000e620000002100 */
[----:B------:R-:W2:Y:S01]  /*0040*/  LDCU UR8, c[0x0][0x390] ;  /* 0x00007200ff0877ac */ /* 0x000ea20008000800 */
[----:B------:R-:W3:Y:S01]  /*0050*/  LDCU.64 UR6, c[0x0][0x358] ;  /* 0x00006b00ff0677ac */ /* 0x000ee20008000a00 */
[----:B0-----:R-:W-:-:S05]  /*0060*/  IMAD R3, R7, UR4, RZ ;  /* 0x0000000407037c24 */ /* 0x001fca000f8e02ff */
[----:B-1----:R-:W-:-:S04]  /*0070*/  LEA R11, R3, R0, 0x2 ;  /* 0x00000000030b7211 */ /* 0x002fc800078e10ff */
[----:B--2---:R-:W-:-:S13]  /*0080*/  ISETP.GE.AND P1, PT, R11, UR8, PT ;  /* 0x000000080b007c0c */ /* 0x004fda000bf26270 */
[----:B------:R-:W0:Y:S02]  /*0090*/  @!P1 LDC.64 R4, c[0x0][0x380] ;  /* 0x0000e000ff049b82 */ /* 0x000e240000000a00 */
[----:B0-----:R-:W-:-:S05]  /*00a0*/  @!P1 IMAD.WIDE R4, R11, 0x4, R4 ;  /* 0x000000040b049825 */ /* 0x001fca00078e0204 */
[----:B---3--:R0:W2:Y:S01]  /*00b0*/  @!P1 LDG.E R10, desc[UR6][R4.64] ;  /* 0x00000006040a9981 */ /* 0x0080a2000c1e1900 */
[----:B------:R-:W1:Y:S01]  /*00c0*/  S2UR UR5, SR_CgaCtaId ;  /* 0x00000000000579c3 */ /* 0x000e620000008800 */
[----:B------:R-:W-:Y:S01]  /*00d0*/  MOV R2, UR4 ;  /* 0x0000000400027c02 */ /* 0x000fe20008000f00 */
[----:B------:R-:W-:-:S04]  /*00e0*/  UMOV UR4, 0x400 ;  /* 0x0000040000047882 */ /* 0x000fc80000000000 */
[----:B------:R-:W-:-:S04]  /*00f0*/  IMAD R3, R2, R7, R2 ;  /* 0x0000000702037224 */ /* 0x000fc800078e0202 */
[----:B------:R-:W-:-:S05]  /*0100*/  IMAD.IADD R13, R3, 0x1, R0 ;  /* 0x00000001030d7824 */ /* 0x000fca00078e0200 */
[----:B------:R-:W-:Y:S01]  /*0110*/  ISETP.GE.U32.AND P0, PT, R13, UR8, PT ;  /* 0x000000080d007c0c */ /* 0x000fe2000bf06070 */
[----:B------:R-:W-:Y:S01]  /*0120*/  IMAD.IADD R13, R2, 0x1, R13 ;  /* 0x00000001020d7824 */ /* 0x000fe200078e020d */
[----:B-1----:R-:W-:-:S11]  /*0130*/  ULEA UR4, UR5, UR4, 0x18 ;  /* 0x0000000405047291 */ /* 0x002fd6000f8ec0ff */
[----:B------:R-:W0:Y:S01]  /*0140*/  @!P0 LDC.64 R6, c[0x0][0x380] ;  /* 0x0000e000ff068b82 */ /* 0x000e220000000a00 */
[----:B------:R-:W-:Y:S02]  /*0150*/  @!P0 IADD3 R9, PT, PT, R11, R2, RZ ;  /* 0x000000020b098210 */ /* 0x000fe40007ffe0ff */
[----:B------:R-:W-:Y:S02]  /*0160*/  LEA R3, R0, UR4, 0x2 ;  /* 0x0000000400037c11 */ /* 0x000fe4000f8e10ff */
[----:B------:R-:W-:Y:S01]  /*0170*/  ISETP.GE.U32.AND P2, PT, R13, UR8, PT ;  /* 0x000000080d007c0c */ /* 0x000fe2000bf46070 */
[----:B0-----:R-:W-:-:S12]  /*0180*/  @!P0 IMAD.WIDE.U32 R4, R9, 0x4, R6 ;  /* 0x0000000409048825 */ /* 0x001fd800078e0006 */
[----:B------:R-:W0:Y:S01]  /*0190*/  @!P2 LDC.64 R6, c[0x0][0x380] ;  /* 0x0000e000ff06ab82 */ /* 0x000e220000000a00 */
[C---:B------:R-:W-:Y:S01]  /*01a0*/  @!P2 LEA R9, R2.reuse, R11, 0x1 ;  /* 0x0000000b0209a211 */ /* 0x040fe200078e08ff */
[----:B------:R-:W-:-:S04]  /*01b0*/  IMAD.IADD R8, R2, 0x1, R13 ;  /* 0x0000000102087824 */ /* 0x000fc800078e020d */
[----:B0-----:R-:W-:Y:S01]  /*01c0*/  @!P2 IMAD.WIDE.U32 R6, R9, 0x4, R6 ;  /* 0x000000040906a825 */ /* 0x001fe200078e0006 */
[----:B--2---:R-:W-:Y:S01]  /*01d0*/  @!P1 STS [R3], R10 ;  /* 0x0000000a03009388 */ /* 0x004fe20000000800 */
[----:B------:R-:W-:Y:S06]  /*01e0*/  BAR.SYNC.DEFER_BLOCKING 0x0 ;  /* 0x0000000000007b1d */ /* 0x000fec0000010000 */
[----:B------:R0:W2:Y:S01]  /*01f0*/  @!P0 LDG.E R4, desc[UR6][R4.64] ;  /* 0x0000000604048981 */ /* 0x0000a2000c1e1900 */
[----:B------:R-:W-:-:S03]  /*0200*/  ISETP.GE.U32.AND P1, PT, R8, UR8, PT ;  /* 0x0000000808007c0c */ /* 0x000fc6000bf26070 */
[----:B------:R-:W3:Y:S04]  /*0210*/  @!P2 LDG.E R6, desc[UR6][R6.64] ;  /* 0x000000060606a981 */ /* 0x000ee8000c1e1900 */
[----:B0-----:R-:W2:Y:S06]  /*0220*/  @!P0 LDS R5, [R3] ;  /* 0x0000000003058984 */ /* 0x001eac0000000800 */
[----:B------:R-:W0:Y:S01]  /*0230*/  @!P1 LDC.64 R8, c[0x0][0x380] ;  /* 0x0000e000ff089b82 */ /* 0x000e220000000a00 */
[----:B------:R-:W-:-:S04]  /*0240*/  @!P1 IMAD R11, R2, 0x3, R11 ;  /* 0x00000003020b9824 */ /* 0x000fc800078e020b */
[----:B0-----:R-:W-:-:S06]  /*0250*/  @!P1 IMAD.WIDE.U32 R8, R11, 0x4, R8 ;  /* 0x000000040b089825 */ /* 0x001fcc00078e0008 */
[----:B------:R-:W4:Y:S01]  /*0260*/  @!P1 LDG.E R8, desc[UR6][R8.64] ;  /* 0x0000000608089981 */ /* 0x000f22000c1e1900 */
[----:B--2---:R-:W-:-:S05]  /*0270*/  @!P0 FADD R4, R4, R5 ;  /* 0x0000000504048221 */ /* 0x004fca0000000000 */
[----:B------:R-:W-:Y:S01]  /*0280*/  @!P0 STS [R3], R4 ;  /* 0x0000000403008388 */ /* 0x000fe20000000800 */
[----:B------:R-:W-:-:S03]  /*0290*/  ISETP.NE.AND P0, PT, R0, RZ, PT ;  /* 0x000000ff0000720c */ /* 0x000fc60003f05270 */
[----:B------:R-:W3:Y:S02]  /*02a0*/  @!P2 LDS R5, [R3] ;  /* 0x000000000305a984 */ /* 0x000ee40000000800 */
[----:B---3--:R-:W-:-:S05]  /*02b0*/  @!P2 FADD R10, R6, R5 ;  /* 0x00000005060aa221 */ /* 0x008fca0000000000 */
[----:B------:R-:W-:Y:S01]  /*02c0*/  @!P2 STS [R3], R10 ;  /* 0x0000000a0300a388 */ /* 0x000fe20000000800 */
[----:B------:R-:W-:-:S03]  /*02d0*/  ISETP.GE.U32.AND P2, PT, R2, 0x2, PT ;  /* 0x000000020200780c */ /* 0x000fc60003f46070 */
[----:B------:R-:W4:Y:S02]  /*02e0*/  @!P1 LDS R5, [R3] ;  /* 0x0000000003059984 */ /* 0x000f240000000800 */
[----:B----4-:R-:W-:-:S05]  /*02f0*/  @!P1 FADD R6, R8, R5 ;  /* 0x0000000508069221 */ /* 0x010fca0000000000 */
[----:B------:R0:W-:Y:S01]  /*0300*/  @!P1 STS [R3], R6 ;  /* 0x0000000603009388 */ /* 0x0001e20000000800 */
[----:B------:R-:W-:Y:S06]  /*0310*/  BAR.SYNC.DEFER_BLOCKING 0x0 ;  /* 0x0000000000007b1d */ /* 0x000fec0000010000 */
[----:B------:R-:W-:Y:S05]  /*0320*/  @!P2 BRA `(.L_x_0) ;  /* 0x000000000028a947 */ /* 0x000fea0003800000 */
.L_x_1:
[----:B------:R-:W-:-:S04]  /*0330*/  SHF.R.U32.HI R7, RZ, 0x1, R2 ;  /* 0x00000001ff077819 */ /* 0x000fc80000011602 */
[----:B------:R-:W-:-:S13]  /*0340*/  ISETP.GE.U32.AND P1, PT, R0, R7, PT ;  /* 0x000000070000720c */ /* 0x000fda0003f26070 */
[----:B------:R-:W-:Y:S01]  /*0350*/  @!P1 LEA R4, R7, R3, 0x2 ;  /* 0x0000000307049211 */ /* 0x000fe200078e10ff */
[----:B------:R-:W-:Y:S05]  /*0360*/  @!P1 LDS R5, [R3] ;  /* 0x0000000003059984 */ /* 0x000fea0000000800 */
[----:B------:R-:W0:Y:S02]  /*0370*/  @!P1 LDS R4, [R4] ;  /* 0x0000000004049984 */ /* 0x000e240000000800 */
[----:B0-----:R-:W-:-:S05]  /*0380*/  @!P1 FADD R6, R4, R5 ;  /* 0x0000000504069221 */ /* 0x001fca0000000000 */
[----:B------:R1:W-:Y:S01]  /*0390*/  @!P1 STS [R3], R6 ;  /* 0x0000000603009388 */ /* 0x0003e20000000800 */
[----:B------:R-:W-:Y:S01]  /*03a0*/  ISETP.GT.U32.AND P1, PT, R2, 0x3, PT ;  /* 0x000000030200780c */ /* 0x000fe20003f24070 */
[----:B------:R-:W-:-:S12]  /*03b0*/  IMAD.MOV.U32 R2, RZ, RZ, R7 ;  /* 0x000000ffff027224 */ /* 0x000fd800078e0007 */
[----:B-1----:R-:W-:Y:S05]  /*03c0*/  @P1 BRA `(.L_x_1) ;  /* 0xfffffffc00d81947 */ /* 0x002fea000383ffff */
.L_x_0:
[----:B------:R-:W-:Y:S06]  /*03d0*/  BAR.SYNC.DEFER_BLOCKING 0x0 ;  /* 0x0000000000007b1d */ /* 0x000fec0000010000 */
[----:B------:R-:W-:Y:S05]  /*03e0*/  @P0 EXIT ;  /* 0x000000000000094d */ /* 0x000fea0003800000 */
[----:B------:R-:W1:Y:S01]  /*03f0*/  S2UR UR5, SR_CgaCtaId ;  /* 0x00000000000579c3 */ /* 0x000e620000008800 */
[----:B------:R-:W-:-:S07]  /*0400*/  UMOV UR4, 0x400 ;  /* 0x0000040000047882 */ /* 0x000fce0000000000 */
[----:B0-----:R-:W0:Y:S01]  /*0410*/  LDC.64 R2, c[0x0][0x388] ;  /* 0x0000e200ff027b82 */ /* 0x001e220000000a00 */
[----:B-1----:R-:W-:-:S09]  /*0420*/  ULEA UR4, UR5, UR4, 0x18 ;  /* 0x0000000405047291 */ /* 0x002fd2000f8ec0ff */
[----:B------:R-:W0:Y:S04]  /*0430*/  LDS R5, [UR4] ;  /* 0x00000004ff057984 */ /* 0x000e280008000800 */
[----:B0-----:R-:W-:Y:S01]  /*0440*/  REDG.E.ADD.F32.FTZ.RN.STRONG.GPU desc[UR6][R2.64], R5 ;  /* 0x00000005020079a6 */ /* 0x001fe2000c12f306 */
[----:B------:R-:W-:Y:S05]  /*0450*/  EXIT ;  /* 0x000000000000794d */ /* 0x000fea0003800000 */
.L_x_2:
[----:B------:R-:W-:-:S00]  /*0460*/  BRA `(.L_x_2) ;  /* 0xfffffffc00fc7947 */ /* 0x000fc0000383ffff */
[----:B------:R-:W-:-:S00]  /*0470*/  NOP ;  /* 0x0000000000007918 */ /* 0x000fc00000000000 */
        /* <DEDUP_REMOVED lines=8> */
.L_x_3:


//--------------------- .nv.shared._Z4sumaPfS_i   --------------------------
	.section	.nv.shared._Z4sumaPfS_i,"aw",@nobits
	.sectionflags	@""
	.align	4
.nv.shared._Z4sumaPfS_i:
	.zero		1536


//--------------------- .nv.shared.reserved.0     --------------------------
	.section	.nv.shared.reserved.0,"aw",@nobits
	.weak		__nv_reservedSMEM_offset_0_alias
	.size		__nv_reservedSMEM_offset_0_alias, 0, 64
	.other		__nv_reservedSMEM_offset_0_alias,@"STO_CUDA_RESERVED_SHARED STV_DEFAULT"
__nv_reservedSMEM_offset_0_alias:
	.zero		0
	.zero		64


//--------------------- .nv.constant0._Z4sumaPfS_i --------------------------
	.section	.nv.constant0._Z4sumaPfS_i,"a",@progbits
	.sectionflags	@""
	.align	4
.nv.constant0._Z4sumaPfS_i:
	.zero		916


//--------------------- SYMBOLS --------------------------

	.type		.nv.reservedSmem.offset0,@object
	.size		.nv.reservedSmem.offset0,0x4
	.type		.nv.reservedSmem.cap,@object
	.size		.nv.reservedSmem.cap,0x4
